//
// Generated by NVIDIA NVVM Compiler
//
// Compiler Build ID: CL-36424714
// Cuda compilation tools, release 13.0, V13.0.88
// Based on NVVM 20.0.0
//

.version 9.0
.target sm_100
.address_size 64

	// .globl	_Z23matrixMultiplicationGPUPiS_S_iiii

.visible .entry _Z23matrixMultiplicationGPUPiS_S_iiii(
	.param .u64 .ptr .align 1 _Z23matrixMultiplicationGPUPiS_S_iiii_param_0,
	.param .u64 .ptr .align 1 _Z23matrixMultiplicationGPUPiS_S_iiii_param_1,
	.param .u64 .ptr .align 1 _Z23matrixMultiplicationGPUPiS_S_iiii_param_2,
	.param .u32 _Z23matrixMultiplicationGPUPiS_S_iiii_param_3,
	.param .u32 _Z23matrixMultiplicationGPUPiS_S_iiii_param_4,
	.param .u32 _Z23matrixMultiplicationGPUPiS_S_iiii_param_5,
	.param .u32 _Z23matrixMultiplicationGPUPiS_S_iiii_param_6
)
{
	.reg .pred 	%p<13>;
	.reg .b32 	%r<109>;
	.reg .b64 	%rd<53>;

	ld.param.u64 	%rd7, [_Z23matrixMultiplicationGPUPiS_S_iiii_param_0];
	ld.param.u64 	%rd8, [_Z23matrixMultiplicationGPUPiS_S_iiii_param_1];
	ld.param.u64 	%rd6, [_Z23matrixMultiplicationGPUPiS_S_iiii_param_2];
	ld.param.u32 	%r33, [_Z23matrixMultiplicationGPUPiS_S_iiii_param_3];
	ld.param.u32 	%r30, [_Z23matrixMultiplicationGPUPiS_S_iiii_param_4];
	ld.param.u32 	%r31, [_Z23matrixMultiplicationGPUPiS_S_iiii_param_5];
	ld.param.u32 	%r32, [_Z23matrixMultiplicationGPUPiS_S_iiii_param_6];
	cvta.to.global.u64 	%rd1, %rd8;
	cvta.to.global.u64 	%rd2, %rd7;
	mov.u32 	%r34, %ctaid.y;
	mov.u32 	%r35, %ntid.y;
	mov.u32 	%r36, %tid.y;
	mad.lo.s32 	%r1, %r34, %r35, %r36;
	mov.u32 	%r37, %ctaid.x;
	mov.u32 	%r38, %ntid.x;
	mov.u32 	%r39, %tid.x;
	mad.lo.s32 	%r2, %r37, %r38, %r39;
	setp.ge.s32 	%p1, %r1, %r33;
	setp.ge.s32 	%p2, %r2, %r31;
	or.pred  	%p3, %p1, %p2;
	@%p3 bra 	$L__BB0_14;
	setp.lt.s32 	%p4, %r30, 1;
	mov.b32 	%r108, 1;
	@%p4 bra 	$L__BB0_13;
	mul.lo.s32 	%r3, %r30, %r1;
	and.b32  	%r4, %r30, 7;
	setp.lt.u32 	%p5, %r30, 8;
	mov.b32 	%r108, 1;
	mov.b32 	%r103, 0;
	@%p5 bra 	$L__BB0_5;
	and.b32  	%r103, %r30, 2147483640;
	neg.s32 	%r97, %r103;
	shl.b32 	%r7, %r31, 3;
	mul.wide.u32 	%rd9, %r3, 4;
	add.s64 	%rd10, %rd9, %rd2;
	add.s64 	%rd52, %rd10, 16;
	mov.b32 	%r108, 1;
	mul.wide.s32 	%rd13, %r31, 4;
	mov.u32 	%r96, %r2;
$L__BB0_4:
	.pragma "nounroll";
	ld.global.u32 	%r45, [%rd52+-16];
	mul.wide.s32 	%rd11, %r96, 4;
	add.s64 	%rd12, %rd1, %rd11;
	ld.global.u32 	%r46, [%rd12];
	mad.lo.s32 	%r47, %r46, %r45, %r108;
	ld.global.u32 	%r48, [%rd52+-12];
	add.s64 	%rd14, %rd12, %rd13;
	ld.global.u32 	%r49, [%rd14];
	mad.lo.s32 	%r50, %r49, %r48, %r47;
	ld.global.u32 	%r51, [%rd52+-8];
	add.s64 	%rd15, %rd14, %rd13;
	ld.global.u32 	%r52, [%rd15];
	mad.lo.s32 	%r53, %r52, %r51, %r50;
	ld.global.u32 	%r54, [%rd52+-4];
	add.s64 	%rd16, %rd15, %rd13;
	ld.global.u32 	%r55, [%rd16];
	mad.lo.s32 	%r56, %r55, %r54, %r53;
	ld.global.u32 	%r57, [%rd52];
	add.s64 	%rd17, %rd16, %rd13;
	ld.global.u32 	%r58, [%rd17];
	mad.lo.s32 	%r59, %r58, %r57, %r56;
	ld.global.u32 	%r60, [%rd52+4];
	add.s64 	%rd18, %rd17, %rd13;
	ld.global.u32 	%r61, [%rd18];
	mad.lo.s32 	%r62, %r61, %r60, %r59;
	ld.global.u32 	%r63, [%rd52+8];
	add.s64 	%rd19, %rd18, %rd13;
	ld.global.u32 	%r64, [%rd19];
	mad.lo.s32 	%r65, %r64, %r63, %r62;
	ld.global.u32 	%r66, [%rd52+12];
	add.s64 	%rd20, %rd19, %rd13;
	ld.global.u32 	%r67, [%rd20];
	mad.lo.s32 	%r108, %r67, %r66, %r65;
	add.s32 	%r97, %r97, 8;
	add.s32 	%r96, %r96, %r7;
	add.s64 	%rd52, %rd52, 32;
	setp.ne.s32 	%p6, %r97, 0;
	@%p6 bra 	$L__BB0_4;
$L__BB0_5:
	setp.eq.s32 	%p7, %r4, 0;
	@%p7 bra 	$L__BB0_13;
	and.b32  	%r17, %r30, 3;
	setp.lt.u32 	%p8, %r4, 4;
	@%p8 bra 	$L__BB0_8;
	add.s32 	%r69, %r103, %r3;
	mul.wide.u32 	%rd21, %r69, 4;
	add.s64 	%rd22, %rd2, %rd21;
	ld.global.u32 	%r70, [%rd22];
	mad.lo.s32 	%r71, %r103, %r31, %r2;
	mul.wide.s32 	%rd23, %r71, 4;
	add.s64 	%rd24, %rd1, %rd23;
	ld.global.u32 	%r72, [%rd24];
	mad.lo.s32 	%r73, %r72, %r70, %r108;
	cvt.u64.u32 	%rd25, %r3;
	cvt.u64.u32 	%rd26, %r103;
	add.s64 	%rd27, %rd26, %rd25;
	shl.b64 	%rd28, %rd27, 2;
	add.s64 	%rd29, %rd2, %rd28;
	ld.global.u32 	%r74, [%rd29+4];
	mul.wide.s32 	%rd30, %r31, 4;
	add.s64 	%rd31, %rd24, %rd30;
	ld.global.u32 	%r75, [%rd31];
	mad.lo.s32 	%r76, %r75, %r74, %r73;
	ld.global.u32 	%r77, [%rd29+8];
	add.s64 	%rd32, %rd31, %rd30;
	ld.global.u32 	%r78, [%rd32];
	mad.lo.s32 	%r79, %r78, %r77, %r76;
	ld.global.u32 	%r80, [%rd29+12];
	add.s64 	%rd33, %rd32, %rd30;
	ld.global.u32 	%r81, [%rd33];
	mad.lo.s32 	%r108, %r81, %r80, %r79;
	add.s32 	%r103, %r103, 4;
$L__BB0_8:
	setp.eq.s32 	%p9, %r17, 0;
	@%p9 bra 	$L__BB0_13;
	setp.eq.s32 	%p10, %r17, 1;
	@%p10 bra 	$L__BB0_11;
	add.s32 	%r83, %r103, %r3;
	mul.wide.u32 	%rd34, %r83, 4;
	add.s64 	%rd35, %rd2, %rd34;
	ld.global.u32 	%r84, [%rd35];
	mad.lo.s32 	%r85, %r103, %r31, %r2;
	mul.wide.s32 	%rd36, %r85, 4;
	add.s64 	%rd37, %rd1, %rd36;
	ld.global.u32 	%r86, [%rd37];
	mad.lo.s32 	%r87, %r86, %r84, %r108;
	cvt.u64.u32 	%rd38, %r3;
	cvt.u64.u32 	%rd39, %r103;
	add.s64 	%rd40, %rd39, %rd38;
	shl.b64 	%rd41, %rd40, 2;
	add.s64 	%rd42, %rd2, %rd41;
	ld.global.u32 	%r88, [%rd42+4];
	mul.wide.s32 	%rd43, %r31, 4;
	add.s64 	%rd44, %rd37, %rd43;
	ld.global.u32 	%r89, [%rd44];
	mad.lo.s32 	%r108, %r89, %r88, %r87;
	add.s32 	%r103, %r103, 2;
$L__BB0_11:
	and.b32  	%r90, %r30, 1;
	setp.eq.b32 	%p11, %r90, 1;
	not.pred 	%p12, %p11;
	@%p12 bra 	$L__BB0_13;
	add.s32 	%r91, %r103, %r3;
	mul.wide.u32 	%rd45, %r91, 4;
	add.s64 	%rd46, %rd2, %rd45;
	ld.global.u32 	%r92, [%rd46];
	mad.lo.s32 	%r93, %r103, %r31, %r2;
	mul.wide.s32 	%rd47, %r93, 4;
	add.s64 	%rd48, %rd1, %rd47;
	ld.global.u32 	%r94, [%rd48];
	mad.lo.s32 	%r108, %r94, %r92, %r108;
$L__BB0_13:
	mad.lo.s32 	%r95, %r32, %r1, %r2;
	cvta.to.global.u64 	%rd49, %rd6;
	mul.wide.s32 	%rd50, %r95, 4;
	add.s64 	%rd51, %rd49, %rd50;
	st.global.u32 	[%rd51], %r108;
$L__BB0_14:
	ret;

}


// ===== COMPILED SASS (sm_100) =====

	.target	sm_100

	.elftype	@"ET_EXEC"


//--------------------- .note.nv.tkinfo           --------------------------
	.section	.note.nv.tkinfo,"",@"SHT_NOTE"
	.sectionflags	@"SHF_NOTE_NV_TKINFO"
	.tkinfo
        /*0018*/ 	.word	0x00000002
        /*0030*/ 	.string	""
        /*0030*/ 	.string	"ptxas"
        /*0030*/ 	.string	"Cuda compilation tools, release 13.0, V13.0.88"
        /*0030*/ 	.string	"Build cuda_13.0.r13.0/compiler.36424714_0"
        /*0030*/ 	.string	"-arch sm_100 -m 64 "



//--------------------- .note.nv.cuinfo           --------------------------
	.section	.note.nv.cuinfo,"",@"SHT_NOTE"
	.sectionflags	@"SHF_NOTE_NV_CUINFO"
        /*0018*/ 	.short	0x0002
        /*001a*/ 	.short	0x0064
        /*001c*/ 	.short	0x0082
	.zero		2


//--------------------- .nv.info                  --------------------------
	.section	.nv.info,"",@"SHT_CUDA_INFO"
	.align	4


	//----- nvinfo : EIATTR_REGCOUNT
	.align		4
        /*0000*/ 	.byte	0x04, 0x2f
        /*0002*/ 	.short	(.L_1 - .L_0)
	.align		4
.L_0:
        /*0004*/ 	.word	index@(_Z23matrixMultiplicationGPUPiS_S_iiii)
        /*0008*/ 	.word	0x00000020


	//----- nvinfo : EIATTR_FRAME_SIZE
	.align		4
.L_1:
        /*000c*/ 	.byte	0x04, 0x11
        /*000e*/ 	.short	(.L_3 - .L_2)
	.align		4
.L_2:
        /*0010*/ 	.word	index@(_Z23matrixMultiplicationGPUPiS_S_iiii)
        /*0014*/ 	.word	0x00000000


	//----- nvinfo : EIATTR_MIN_STACK_SIZE
	.align		4
.L_3:
        /*0018*/ 	.byte	0x04, 0x12
        /*001a*/ 	.short	(.L_5 - .L_4)
	.align		4
.L_4:
        /*001c*/ 	.word	index@(_Z23matrixMultiplicationGPUPiS_S_iiii)
        /*0020*/ 	.word	0x00000000
.L_5:


//--------------------- .nv.compat                --------------------------
	.section	.nv.compat,"",@"SHT_CUDA_COMPAT_INFO"
	.align	4
        /*0000*/ 	.byte	0x02, 0x09, 0x00, 0x00, 0x02, 0x02, 0x01, 0x00, 0x02, 0x05, 0x05, 0x00, 0x03, 0x07, 0x01, 0x01
        /*0010*/ 	.byte	0x02, 0x03, 0x00, 0x00, 0x02, 0x06, 0x01, 0x00, 0x04, 0x0b, 0x08, 0x00, 0x09, 0x00, 0x00, 0x00
        /*0020*/ 	.byte	0x00, 0x00, 0x00, 0x00


//--------------------- .nv.info._Z23matrixMultiplicationGPUPiS_S_iiii --------------------------
	.section	.nv.info._Z23matrixMultiplicationGPUPiS_S_iiii,"",@"SHT_CUDA_INFO"
	.sectionflags	@""
	.align	4


	//----- nvinfo : EIATTR_CUDA_API_VERSION
	.align		4
        /*0000*/ 	.byte	0x04, 0x37
        /*0002*/ 	.short	(.L_7 - .L_6)
.L_6:
        /*0004*/ 	.word	0x00000082


	//----- nvinfo : EIATTR_KPARAM_INFO
	.align		4
.L_7:
        /*0008*/ 	.byte	0x04, 0x17
        /*000a*/ 	.short	(.L_9 - .L_8)
.L_8:
        /*000c*/ 	.word	0x00000000
        /*0010*/ 	.short	0x0006
        /*0012*/ 	.short	0x0024
        /*0014*/ 	.byte	0x00, 0xf0, 0x11, 0x00


	//----- nvinfo : EIATTR_KPARAM_INFO
	.align		4
.L_9:
        /*0018*/ 	.byte	0x04, 0x17
        /*001a*/ 	.short	(.L_11 - .L_10)
.L_10:
        /*001c*/ 	.word	0x00000000
        /*0020*/ 	.short	0x0005
        /*0022*/ 	.short	0x0020
        /*0024*/ 	.byte	0x00, 0xf0, 0x11, 0x00


	//----- nvinfo : EIATTR_KPARAM_INFO
	.align		4
.L_11:
        /*0028*/ 	.byte	0x04, 0x17
        /*002a*/ 	.short	(.L_13 - .L_12)
.L_12:
        /*002c*/ 	.word	0x00000000
        /*0030*/ 	.short	0x0004
        /*0032*/ 	.short	0x001c
        /*0034*/ 	.byte	0x00, 0xf0, 0x11, 0x00


	//----- nvinfo : EIATTR_KPARAM_INFO
	.align		4
.L_13:
        /*0038*/ 	.byte	0x04, 0x17
        /*003a*/ 	.short	(.L_15 - .L_14)
.L_14:
        /*003c*/ 	.word	0x00000000
        /*0040*/ 	.short	0x0003
        /*0042*/ 	.short	0x0018
        /*0044*/ 	.byte	0x00, 0xf0, 0x11, 0x00


	//----- nvinfo : EIATTR_KPARAM_INFO
	.align		4
.L_15:
        /*0048*/ 	.byte	0x04, 0x17
        /*004a*/ 	.short	(.L_17 - .L_16)
.L_16:
        /*004c*/ 	.word	0x00000000
        /*0050*/ 	.short	0x0002
        /*0052*/ 	.short	0x0010
        /*0054*/ 	.byte	0x00, 0xf5, 0x21, 0x00


	//----- nvinfo : EIATTR_KPARAM_INFO
	.align		4
.L_17:
        /*0058*/ 	.byte	0x04, 0x17
        /*005a*/ 	.short	(.L_19 - .L_18)
.L_18:
        /*005c*/ 	.word	0x00000000
        /*0060*/ 	.short	0x0001
        /*0062*/ 	.short	0x0008
        /*0064*/ 	.byte	0x00, 0xf5, 0x21, 0x00


	//----- nvinfo : EIATTR_KPARAM_INFO
	.align		4
.L_19:
        /*0068*/ 	.byte	0x04, 0x17
        /*006a*/ 	.short	(.L_21 - .L_20)
.L_20:
        /*006c*/ 	.word	0x00000000
        /*0070*/ 	.short	0x0000
        /*0072*/ 	.short	0x0000
        /*0074*/ 	.byte	0x00, 0xf5, 0x21, 0x00


	//----- nvinfo : EIATTR_SPARSE_MMA_MASK
	.align		4
.L_21:
        /*0078*/ 	.byte	0x03, 0x50
        /*007a*/ 	.short	0x0000


	//----- nvinfo : EIATTR_MAXREG_COUNT
	.align		4
        /*007c*/ 	.byte	0x03, 0x1b
        /*007e*/ 	.short	0x00ff


	//----- nvinfo : EIATTR_MERCURY_ISA_VERSION
	.align		4
        /*0080*/ 	.byte	0x03, 0x5f
        /*0082*/ 	.short	0x0101


	//----- nvinfo : EIATTR_VRC_CTA_INIT_COUNT
	.align		4
        /*0084*/ 	.byte	0x02, 0x4a
	.zero		1
	.zero		1


	//----- nvinfo : EIATTR_EXIT_INSTR_OFFSETS
	.align		4
        /*0088*/ 	.byte	0x04, 0x1c
        /*008a*/ 	.short	(.L_23 - .L_22)


	//   ....[0]....
.L_22:
        /*008c*/ 	.word	0x000000d0


	//   ....[1]....
        /*0090*/ 	.word	0x000008f0


	//----- nvinfo : EIATTR_CBANK_PARAM_SIZE
	.align		4
.L_23:
        /*0094*/ 	.byte	0x03, 0x19
        /*0096*/ 	.short	0x0028


	//----- nvinfo : EIATTR_PARAM_CBANK
	.align		4
        /*0098*/ 	.byte	0x04, 0x0a
        /*009a*/ 	.short	(.L_25 - .L_24)
	.align		4
.L_24:
        /*009c*/ 	.word	index@(.nv.constant0._Z23matrixMultiplicationGPUPiS_S_iiii)
        /*00a0*/ 	.short	0x0380
        /*00a2*/ 	.short	0x0028


	//----- nvinfo : EIATTR_SW_WAR
	.align		4
.L_25:
        /*00a4*/ 	.byte	0x04, 0x36
        /*00a6*/ 	.short	(.L_27 - .L_26)
.L_26:
        /*00a8*/ 	.word	0x00000008
.L_27:


//--------------------- .nv.callgraph             --------------------------
	.section	.nv.callgraph,"",@"SHT_CUDA_CALLGRAPH"
	.align	4
	.sectionentsize	8
	.align		4
        /*0000*/ 	.word	0x00000000
	.align		4
        /*0004*/ 	.word	0xffffffff
	.align		4
        /*0008*/ 	.word	0x00000000
	.align		4
        /*000c*/ 	.word	0xfffffffe
	.align		4
        /*0010*/ 	.word	0x00000000
	.align		4
        /*0014*/ 	.word	0xfffffffd
	.align		4
        /*0018*/ 	.word	0x00000000
	.align		4
        /*001c*/ 	.word	0xfffffffc


//--------------------- .text._Z23matrixMultiplicationGPUPiS_S_iiii --------------------------
	.section	.text._Z23matrixMultiplicationGPUPiS_S_iiii,"ax",@progbits
	.align	128
        .global         _Z23matrixMultiplicationGPUPiS_S_iiii
        .type           _Z23matrixMultiplicationGPUPiS_S_iiii,@function
        .size           _Z23matrixMultiplicationGPUPiS_S_iiii,(.L_x_5 - _Z23matrixMultiplicationGPUPiS_S_iiii)
        .other          _Z23matrixMultiplicationGPUPiS_S_iiii,@"STO_CUDA_ENTRY STV_DEFAULT"
_Z23matrixMultiplicationGPUPiS_S_iiii:
.text._Z23matrixMultiplicationGPUPiS_S_iiii:
[----:B------:R-:W-:Y:S01]  /*0000*/  LDC R1, c[0x0][0x37c] ;  /* 0x0000df00ff017b82 */ /* 0x000fe20000000800 */
[----:B------:R-:W0:Y:S07]  /*0010*/  S2R R3, SR_TID.X ;  /* 0x0000000000037919 */ /* 0x000e2e0000002100 */
[----:B------:R-:W1:Y:S01]  /*0020*/  LDC R19, c[0x0][0x364] ;  /* 0x0000d900ff137b82 */ /* 0x000e620000000800 */
[----:B------:R-:W2:Y:S01]  /*0030*/  LDCU UR6, c[0x0][0x398] ;  /* 0x00007300ff0677ac */ /* 0x000ea20008000800 */
[----:B------:R-:W1:Y:S06]  /*0040*/  S2R R2, SR_TID.Y ;  /* 0x0000000000027919 */ /* 0x000e6c0000002200 */
[----:B------:R-:W0:Y:S08]  /*0050*/  S2UR UR5, SR_CTAID.X ;  /* 0x00000000000579c3 */ /* 0x000e300000002500 */
[----:B------:R-:W0:Y:S08]  /*0060*/  LDC R0, c[0x0][0x360] ;  /* 0x0000d800ff007b82 */ /* 0x000e300000000800 */
[----:B------:R-:W1:Y:S08]  /*0070*/  S2UR UR4, SR_CTAID.Y ;  /* 0x00000000000479c3 */ /* 0x000e700000002600 */
[----:B------:R-:W3:Y:S01]  /*0080*/  LDC R17, c[0x0][0x3a0] ;  /* 0x0000e800ff117b82 */ /* 0x000ee20000000800 */
[----:B0-----:R-:W-:-:S02]  /*0090*/  IMAD R0, R0, UR5, R3 ;  /* 0x0000000500007c24 */ /* 0x001fc4000f8e0203 */
[----:B-1----:R-:W-:-:S03]  /*00a0*/  IMAD R19, R19, UR4, R2 ;  /* 0x0000000413137c24 */ /* 0x002fc6000f8e0202 */
[----:B---3--:R-:W-:-:S04]  /*00b0*/  ISETP.GE.AND P0, PT, R0, R17, PT ;  /* 0x000000110000720c */ /* 0x008fc80003f06270 */
[----:B--2---:R-:W-:-:S13]  /*00c0*/  ISETP.GE.OR P0, PT, R19, UR6, P0 ;  /* 0x0000000613007c0c */ /* 0x004fda0008706670 */
[----:B------:R-:W-:Y:S05]  /*00d0*/  @P0 EXIT ;  /* 0x000000000000094d */ /* 0x000fea0003800000 */
[----:B------:R-:W0:Y:S01]  /*00e0*/  LDC R16, c[0x0][0x39c] ;  /* 0x0000e700ff107b82 */ /* 0x000e220000000800 */
[----:B------:R-:W1:Y:S01]  /*00f0*/  LDCU.64 UR4, c[0x0][0x358] ;  /* 0x00006b00ff0477ac */ /* 0x000e620008000a00 */
[----:B------:R-:W-:Y:S01]  /*0100*/  HFMA2 R24, -RZ, RZ, 0, 5.9604644775390625e-08 ;  /* 0x00000001ff187431 */ /* 0x000fe200000001ff */
[----:B0-----:R-:W-:-:S13]  /*0110*/  ISETP.GE.AND P0, PT, R16, 0x1, PT ;  /* 0x000000011000780c */ /* 0x001fda0003f06270 */
[----:B-1----:R-:W-:Y:S05]  /*0120*/  @!P0 BRA `(.L_x_0) ;  /* 0x0000000400dc8947 */ /* 0x002fea0003800000 */
[C---:B------:R-:W-:Y:S01]  /*0130*/  ISETP.GE.U32.AND P1, PT, R16.reuse, 0x8, PT ;  /* 0x000000081000780c */ /* 0x040fe20003f26070 */
[----:B------:R-:W-:Y:S01]  /*0140*/  IMAD R20, R19, R16, RZ ;  /* 0x0000001013147224 */ /* 0x000fe200078e02ff */
[----:B------:R-:W-:Y:S02]  /*0150*/  LOP3.LUT R27, R16, 0x7, RZ, 0xc0, !PT ;  /* 0x00000007101b7812 */ /* 0x000fe400078ec0ff */
[----:B------:R-:W-:Y:S02]  /*0160*/  MOV R24, 0x1 ;  /* 0x0000000100187802 */ /* 0x000fe40000000f00 */
[----:B------:R-:W-:Y:S02]  /*0170*/  ISETP.NE.AND P0, PT, R27, RZ, PT ;  /* 0x000000ff1b00720c */ /* 0x000fe40003f05270 */
[----:B------:R-:W-:-:S05]  /*0180*/  MOV R21, RZ ;  /* 0x000000ff00157202 */ /* 0x000fca0000000f00 */
[----:B------:R-:W-:Y:S06]  /*0190*/  @!P1 BRA `(.L_x_1) ;  /* 0x0000000000c09947 */ /* 0x000fec0003800000 */
[----:B------:R-:W0:Y:S01]  /*01a0*/  LDC.64 R2, c[0x0][0x380] ;  /* 0x0000e000ff027b82 */ /* 0x000e220000000a00 */
[----:B------:R-:W-:Y:S02]  /*01b0*/  LOP3.LUT R21, R16, 0x7ffffff8, RZ, 0xc0, !PT ;  /* 0x7ffffff810157812 */ /* 0x000fe400078ec0ff */
[----:B------:R-:W-:Y:S02]  /*01c0*/  MOV R24, 0x1 ;  /* 0x0000000100187802 */ /* 0x000fe40000000f00 */
[----:B------:R-:W-:Y:S02]  /*01d0*/  MOV R18, R0 ;  /* 0x0000000000127202 */ /* 0x000fe40000000f00 */
[----:B------:R-:W-:Y:S01]  /*01e0*/  IADD3 R22, PT, PT, -R21, RZ, RZ ;  /* 0x000000ff15167210 */ /* 0x000fe20007ffe1ff */
[----:B0-----:R-:W-:-:S03]  /*01f0*/  IMAD.WIDE.U32 R2, R20, 0x4, R2 ;  /* 0x0000000414027825 */ /* 0x001fc600078e0002 */
[----:B------:R-:W-:-:S04]  /*0200*/  IADD3 R4, P1, PT, R2, 0x10, RZ ;  /* 0x0000001002047810 */ /* 0x000fc80007f3e0ff */
[----:B------:R-:W-:-:S09]  /*0210*/  IADD3.X R3, PT, PT, RZ, R3, RZ, P1, !PT ;  /* 0x00000003ff037210 */ /* 0x000fd20000ffe4ff */
.L_x_2:
[----:B------:R-:W0:Y:S01]  /*0220*/  LDC.64 R14, c[0x0][0x388] ;  /* 0x0000e200ff0e7b82 */ /* 0x000e220000000a00 */
[----:B------:R-:W-:-:S05]  /*0230*/  MOV R2, R4 ;  /* 0x0000000400027202 */ /* 0x000fca0000000f00 */
[----:B------:R-:W2:Y:S04]  /*0240*/  LDG.E R25, desc[UR4][R2.64+-0x10] ;  /* 0xfffff00402197981 */ /* 0x000ea8000c1e1900 */
[----:B------:R-:W3:Y:S04]  /*0250*/  LDG.E R23, desc[UR4][R2.64+-0xc] ;  /* 0xfffff40402177981 */ /* 0x000ee8000c1e1900 */
[----:B------:R-:W4:Y:S04]  /*0260*/  LDG.E R29, desc[UR4][R2.64+-0x8] ;  /* 0xfffff804021d7981 */ /* 0x000f28000c1e1900 */
[----:B------:R-:W5:Y:S01]  /*0270*/  LDG.E R28, desc[UR4][R2.64+-0x4] ;  /* 0xfffffc04021c7981 */ /* 0x000f62000c1e1900 */
[----:B0-----:R-:W-:-:S05]  /*0280*/  IMAD.WIDE R14, R18, 0x4, R14 ;  /* 0x00000004120e7825 */ /* 0x001fca00078e020e */
[----:B------:R0:W2:Y:S01]  /*0290*/  LDG.E R26, desc[UR4][R14.64] ;  /* 0x000000040e1a7981 */ /* 0x0000a2000c1e1900 */
[----:B------:R-:W-:-:S04]  /*02a0*/  IMAD.WIDE R12, R17, 0x4, R14 ;  /* 0x00000004110c7825 */ /* 0x000fc800078e020e */
[C---:B------:R-:W-:Y:S02]  /*02b0*/  IMAD.WIDE R4, R17.reuse, 0x4, R12 ;  /* 0x0000000411047825 */ /* 0x040fe400078e020c */
[----:B------:R-:W3:Y:S02]  /*02c0*/  LDG.E R12, desc[UR4][R12.64] ;  /* 0x000000040c0c7981 */ /* 0x000ee4000c1e1900 */
[C---:B------:R-:W-:Y:S02]  /*02d0*/  IMAD.WIDE R8, R17.reuse, 0x4, R4 ;  /* 0x0000000411087825 */ /* 0x040fe400078e0204 */
[----:B------:R-:W4:Y:S02]  /*02e0*/  LDG.E R4, desc[UR4][R4.64] ;  /* 0x0000000404047981 */ /* 0x000f24000c1e1900 */
[C---:B------:R-:W-:Y:S02]  /*02f0*/  IMAD.WIDE R6, R17.reuse, 0x4, R8 ;  /* 0x0000000411067825 */ /* 0x040fe400078e0208 */
[----:B------:R-:W5:Y:S02]  /*0300*/  LDG.E R8, desc[UR4][R8.64] ;  /* 0x0000000408087981 */ /* 0x000f64000c1e1900 */
[----:B------:R-:W-:-:S02]  /*0310*/  IMAD.WIDE R10, R17, 0x4, R6 ;  /* 0x00000004110a7825 */ /* 0x000fc400078e0206 */
[----:B------:R-:W5:Y:S04]  /*0320*/  LDG.E R5, desc[UR4][R2.64] ;  /* 0x0000000402057981 */ /* 0x000f68000c1e1900 */
[----:B------:R-:W5:Y:S01]  /*0330*/  LDG.E R6, desc[UR4][R6.64] ;  /* 0x0000000406067981 */ /* 0x000f62000c1e1900 */
[----:B0-----:R-:W-:-:S03]  /*0340*/  IMAD.WIDE R14, R17, 0x4, R10 ;  /* 0x00000004110e7825 */ /* 0x001fc600078e020a */
[----:B------:R-:W5:Y:S04]  /*0350*/  LDG.E R10, desc[UR4][R10.64] ;  /* 0x000000040a0a7981 */ /* 0x000f68000c1e1900 */
[----:B------:R-:W5:Y:S04]  /*0360*/  LDG.E R13, desc[UR4][R14.64] ;  /* 0x000000040e0d7981 */ /* 0x000f68000c1e1900 */
[----:B------:R-:W5:Y:S04]  /*0370*/  LDG.E R7, desc[UR4][R2.64+0x4] ;  /* 0x0000040402077981 */ /* 0x000f68000c1e1900 */
[----:B------:R-:W5:Y:S01]  /*0380*/  LDG.E R9, desc[UR4][R2.64+0xc] ;  /* 0x00000c0402097981 */ /* 0x000f62000c1e1900 */
[----:B--2---:R-:W-:-:S02]  /*0390*/  IMAD R26, R25, R26, R24 ;  /* 0x0000001a191a7224 */ /* 0x004fc400078e0218 */
[----:B------:R-:W-:Y:S02]  /*03a0*/  IMAD.WIDE R24, R17, 0x4, R14 ;  /* 0x0000000411187825 */ /* 0x000fe400078e020e */
[----:B------:R0:W2:Y:S04]  /*03b0*/  LDG.E R14, desc[UR4][R2.64+0x8] ;  /* 0x00000804020e7981 */ /* 0x0000a8000c1e1900 */
[----:B------:R-:W2:Y:S01]  /*03c0*/  LDG.E R24, desc[UR4][R24.64] ;  /* 0x0000000418187981 */ /* 0x000ea2000c1e1900 */
[----:B---3--:R-:W-:Y:S01]  /*03d0*/  IMAD R12, R23, R12, R26 ;  /* 0x0000000c170c7224 */ /* 0x008fe200078e021a */
[----:B------:R-:W-:-:S03]  /*03e0*/  IADD3 R22, PT, PT, R22, 0x8, RZ ;  /* 0x0000000816167810 */ /* 0x000fc60007ffe0ff */
[----:B----4-:R-:W-:Y:S01]  /*03f0*/  IMAD R29, R29, R4, R12 ;  /* 0x000000041d1d7224 */ /* 0x010fe200078e020c */
[----:B------:R-:W-:-:S03]  /*0400*/  ISETP.NE.AND P1, PT, R22, RZ, PT ;  /* 0x000000ff1600720c */ /* 0x000fc60003f25270 */
[----:B-----5:R-:W-:Y:S01]  /*0410*/  IMAD R8, R28, R8, R29 ;  /* 0x000000081c087224 */ /* 0x020fe200078e021d */
[----:B------:R-:W-:-:S03]  /*0420*/  IADD3 R4, P2, PT, R2, 0x20, RZ ;  /* 0x0000002002047810 */ /* 0x000fc60007f5e0ff */
[----:B------:R-:W-:Y:S01]  /*0430*/  IMAD R5, R5, R6, R8 ;  /* 0x0000000605057224 */ /* 0x000fe200078e0208 */
[----:B0-----:R-:W-:Y:S02]  /*0440*/  IADD3.X R3, PT, PT, RZ, R3, RZ, P2, !PT ;  /* 0x00000003ff037210 */ /* 0x001fe400017fe4ff */
[----:B------:R-:W-:Y:S01]  /*0450*/  LEA R18, R17, R18, 0x3 ;  /* 0x0000001211127211 */ /* 0x000fe200078e18ff */
[----:B------:R-:W-:-:S04]  /*0460*/  IMAD R5, R7, R10, R5 ;  /* 0x0000000a07057224 */ /* 0x000fc800078e0205 */
[----:B--2---:R-:W-:-:S04]  /*0470*/  IMAD R5, R14, R13, R5 ;  /* 0x0000000d0e057224 */ /* 0x004fc800078e0205 */
[----:B------:R-:W-:Y:S01]  /*0480*/  IMAD R24, R9, R24, R5 ;  /* 0x0000001809187224 */ /* 0x000fe200078e0205 */
[----:B------:R-:W-:Y:S06]  /*0490*/  @P1 BRA `(.L_x_2) ;  /* 0xfffffffc00601947 */ /* 0x000fec000383ffff */
.L_x_1:
[----:B------:R-:W-:Y:S05]  /*04a0*/  @!P0 BRA `(.L_x_0) ;  /* 0x0000000000fc8947 */ /* 0x000fea0003800000 */
[----:B------:R-:W-:Y:S02]  /*04b0*/  ISETP.GE.U32.AND P1, PT, R27, 0x4, PT ;  /* 0x000000041b00780c */ /* 0x000fe40003f26070 */
[----:B------:R-:W-:-:S04]  /*04c0*/  LOP3.LUT R14, R16, 0x3, RZ, 0xc0, !PT ;  /* 0x00000003100e7812 */ /* 0x000fc800078ec0ff */
[----:B------:R-:W-:-:S07]  /*04d0*/  ISETP.NE.AND P0, PT, R14, RZ, PT ;  /* 0x000000ff0e00720c */ /* 0x000fce0003f05270 */
[----:B------:R-:W-:Y:S06]  /*04e0*/  @!P1 BRA `(.L_x_3) ;  /* 0x00000000006c9947 */ /* 0x000fec0003800000 */
[----:B------:R-:W0:Y:S01]  /*04f0*/  LDC.64 R4, c[0x0][0x388] ;  /* 0x0000e200ff047b82 */ /* 0x000e220000000a00 */
[----:B------:R-:W1:Y:S01]  /*0500*/  LDCU.64 UR6, c[0x0][0x380] ;  /* 0x00007000ff0677ac */ /* 0x000e620008000a00 */
[----:B------:R-:W-:Y:S01]  /*0510*/  IMAD R7, R21, R17, R0 ;  /* 0x0000001115077224 */ /* 0x000fe200078e0200 */
[CC--:B------:R-:W-:Y:S02]  /*0520*/  IADD3 R3, PT, PT, R20.reuse, R21.reuse, RZ ;  /* 0x0000001514037210 */ /* 0x0c0fe40007ffe0ff */
[----:B------:R-:W-:-:S03]  /*0530*/  IADD3 R8, P1, PT, R20, R21, RZ ;  /* 0x0000001514087210 */ /* 0x000fc60007f3e0ff */
[----:B------:R-:W2:Y:S01]  /*0540*/  LDC.64 R12, c[0x0][0x380] ;  /* 0x0000e000ff0c7b82 */ /* 0x000ea20000000a00 */
[----:B0-----:R-:W-:-:S04]  /*0550*/  IMAD.WIDE R4, R7, 0x4, R4 ;  /* 0x0000000407047825 */ /* 0x001fc800078e0204 */
[----:B------:R-:W-:Y:S02]  /*0560*/  IMAD.WIDE R6, R17, 0x4, R4 ;  /* 0x0000000411067825 */ /* 0x000fe400078e0204 */
[----:B------:R-:W3:Y:S02]  /*0570*/  LDG.E R4, desc[UR4][R4.64] ;  /* 0x0000000404047981 */ /* 0x000ee4000c1e1900 */
[----:B--2---:R-:W-:Y:S01]  /*0580*/  IMAD.WIDE.U32 R12, R3, 0x4, R12 ;  /* 0x00000004030c7825 */ /* 0x004fe200078e000c */
[----:B------:R-:W-:Y:S02]  /*0590*/  IADD3.X R3, PT, PT, RZ, RZ, RZ, P1, !PT ;  /* 0x000000ffff037210 */ /* 0x000fe40000ffe4ff */
[----:B-1----:R-:W-:-:S03]  /*05a0*/  LEA R2, P1, R8, UR6, 0x2 ;  /* 0x0000000608027c11 */ /* 0x002fc6000f8210ff */
[----:B------:R-:W3:Y:S01]  /*05b0*/  LDG.E R13, desc[UR4][R12.64] ;  /* 0x000000040c0d7981 */ /* 0x000ee2000c1e1900 */
[----:B------:R-:W-:Y:S01]  /*05c0*/  LEA.HI.X R3, R8, UR7, R3, 0x2, P1 ;  /* 0x0000000708037c11 */ /* 0x000fe200088f1403 */
[C---:B------:R-:W-:Y:S02]  /*05d0*/  IMAD.WIDE R8, R17.reuse, 0x4, R6 ;  /* 0x0000000411087825 */ /* 0x040fe400078e0206 */
[----:B------:R-:W2:Y:S04]  /*05e0*/  LDG.E R6, desc[UR4][R6.64] ;  /* 0x0000000406067981 */ /* 0x000ea8000c1e1900 */
[----:B------:R-:W2:Y:S01]  /*05f0*/  LDG.E R15, desc[UR4][R2.64+0x4] ;  /* 0x00000404020f7981 */ /* 0x000ea2000c1e1900 */
[----:B------:R-:W-:-:S03]  /*0600*/  IMAD.WIDE R10, R17, 0x4, R8 ;  /* 0x00000004110a7825 */ /* 0x000fc600078e0208 */
[----:B------:R-:W4:Y:S04]  /*0610*/  LDG.E R22, desc[UR4][R8.64] ;  /* 0x0000000408167981 */ /* 0x000f28000c1e1900 */
[----:B------:R-:W4:Y:S04]  /*0620*/  LDG.E R18, desc[UR4][R2.64+0x8] ;  /* 0x0000080402127981 */ /* 0x000f28000c1e1900 */
[----:B------:R-:W5:Y:S04]  /*0630*/  LDG.E R26, desc[UR4][R2.64+0xc] ;  /* 0x00000c04021a7981 */ /* 0x000f68000c1e1900 */
[----:B------:R-:W5:Y:S01]  /*0640*/  LDG.E R10, desc[UR4][R10.64] ;  /* 0x000000040a0a7981 */ /* 0x000f62000c1e1900 */
[----:B------:R-:W-:Y:S01]  /*0650*/  IADD3 R21, PT, PT, R21, 0x4, RZ ;  /* 0x0000000415157810 */ /* 0x000fe20007ffe0ff */
[----:B---3--:R-:W-:-:S04]  /*0660*/  IMAD R24, R13, R4, R24 ;  /* 0x000000040d187224 */ /* 0x008fc800078e0218 */
[----:B--2---:R-:W-:-:S04]  /*0670*/  IMAD R15, R15, R6, R24 ;  /* 0x000000060f0f7224 */ /* 0x004fc800078e0218 */
[----:B----4-:R-:W-:-:S04]  /*0680*/  IMAD R15, R18, R22, R15 ;  /* 0x00000016120f7224 */ /* 0x010fc800078e020f */
[----:B-----5:R-:W-:-:S07]  /*0690*/  IMAD R24, R26, R10, R15 ;  /* 0x0000000a1a187224 */ /* 0x020fce00078e020f */
.L_x_3:
[----:B------:R-:W-:Y:S05]  /*06a0*/  @!P0 BRA `(.L_x_0) ;  /* 0x00000000007c8947 */ /* 0x000fea0003800000 */
[----:B------:R-:W-:Y:S01]  /*06b0*/  ISETP.NE.AND P1, PT, R14, 0x1, PT ;  /* 0x000000010e00780c */ /* 0x000fe20003f25270 */
[----:B------:R-:W0:Y:S01]  /*06c0*/  LDC.64 R10, c[0x0][0x380] ;  /* 0x0000e000ff0a7b82 */ /* 0x000e220000000a00 */
[----:B------:R-:W-:-:S04]  /*06d0*/  LOP3.LUT R16, R16, 0x1, RZ, 0xc0, !PT ;  /* 0x0000000110107812 */ /* 0x000fc800078ec0ff */
[----:B------:R-:W-:-:S03]  /*06e0*/  ISETP.NE.U32.AND P0, PT, R16, 0x1, PT ;  /* 0x000000011000780c */ /* 0x000fc60003f05070 */
[----:B------:R-:W1:Y:S04]  /*06f0*/  LDC.64 R8, c[0x0][0x388] ;  /* 0x0000e200ff087b82 */ /* 0x000e680000000a00 */
[CC--:B------:R-:W-:Y:S02]  /*0700*/  @P1 IADD3 R13, PT, PT, R20.reuse, R21.reuse, RZ ;  /* 0x00000015140d1210 */ /* 0x0c0fe40007ffe0ff */
[----:B------:R-:W-:Y:S02]  /*0710*/  @P1 IADD3 R12, P2, PT, R20, R21, RZ ;  /* 0x00000015140c1210 */ /* 0x000fe40007f5e0ff */
[----:B------:R-:W2:Y:S02]  /*0720*/  @P1 LDC.64 R2, c[0x0][0x380] ;  /* 0x0000e000ff021b82 */ /* 0x000ea40000000a00 */
[----:B------:R-:W-:-:S06]  /*0730*/  @P1 IADD3.X R14, PT, PT, RZ, RZ, RZ, P2, !PT ;  /* 0x000000ffff0e1210 */ /* 0x000fcc00017fe4ff */
[----:B------:R-:W3:Y:S01]  /*0740*/  LDC.64 R6, c[0x0][0x380] ;  /* 0x0000e000ff067b82 */ /* 0x000ee20000000a00 */
[----:B0-----:R-:W-:-:S04]  /*0750*/  @P1 IMAD.WIDE.U32 R10, R13, 0x4, R10 ;  /* 0x000000040d0a1825 */ /* 0x001fc800078e000a */
[C---:B------:R-:W-:Y:S01]  /*0760*/  @P1 IMAD R13, R21.reuse, R17, R0 ;  /* 0x00000011150d1224 */ /* 0x040fe200078e0200 */
[----:B------:R-:W-:Y:S01]  /*0770*/  @P1 IADD3 R21, PT, PT, R21, 0x2, RZ ;  /* 0x0000000215151810 */ /* 0x000fe20007ffe0ff */
[----:B------:R-:W4:Y:S01]  /*0780*/  @P1 LDG.E R11, desc[UR4][R10.64] ;  /* 0x000000040a0b1981 */ /* 0x000f22000c1e1900 */
[----:B------:R-:W0:Y:S01]  /*0790*/  LDC.64 R4, c[0x0][0x388] ;  /* 0x0000e200ff047b82 */ /* 0x000e220000000a00 */
[----:B-1----:R-:W-:Y:S01]  /*07a0*/  @P1 IMAD.WIDE R8, R13, 0x4, R8 ;  /* 0x000000040d081825 */ /* 0x002fe200078e0208 */
[----:B------:R-:W-:Y:S02]  /*07b0*/  @!P0 IADD3 R15, PT, PT, R20, R21, RZ ;  /* 0x00000015140f8210 */ /* 0x000fe40007ffe0ff */
[----:B--2---:R-:W-:Y:S01]  /*07c0*/  @P1 LEA R2, P2, R12, R2, 0x2 ;  /* 0x000000020c021211 */ /* 0x004fe200078410ff */
[----:B------:R-:W-:-:S03]  /*07d0*/  @!P0 IMAD R21, R21, R17, R0 ;  /* 0x0000001115158224 */ /* 0x000fc600078e0200 */
[----:B------:R-:W-:Y:S01]  /*07e0*/  @P1 LEA.HI.X R3, R12, R3, R14, 0x2, P2 ;  /* 0x000000030c031211 */ /* 0x000fe200010f140e */
[----:B------:R-:W-:Y:S01]  /*07f0*/  @P1 IMAD.WIDE R12, R17, 0x4, R8 ;  /* 0x00000004110c1825 */ /* 0x000fe200078e0208 */
[----:B------:R-:W4:Y:S03]  /*0800*/  @P1 LDG.E R14, desc[UR4][R8.64] ;  /* 0x00000004080e1981 */ /* 0x000f26000c1e1900 */
[----:B---3--:R-:W-:Y:S01]  /*0810*/  @!P0 IMAD.WIDE.U32 R6, R15, 0x4, R6 ;  /* 0x000000040f068825 */ /* 0x008fe200078e0006 */
[----:B------:R-:W2:Y:S04]  /*0820*/  @P1 LDG.E R2, desc[UR4][R2.64+0x4] ;  /* 0x0000040402021981 */ /* 0x000ea8000c1e1900 */
[----:B------:R-:W2:Y:S01]  /*0830*/  @P1 LDG.E R12, desc[UR4][R12.64] ;  /* 0x000000040c0c1981 */ /* 0x000ea2000c1e1900 */
[----:B0-----:R-:W-:-:S03]  /*0840*/  @!P0 IMAD.WIDE R4, R21, 0x4, R4 ;  /* 0x0000000415048825 */ /* 0x001fc600078e0204 */
[----:B------:R-:W3:Y:S04]  /*0850*/  @!P0 LDG.E R7, desc[UR4][R6.64] ;  /* 0x0000000406078981 */ /* 0x000ee8000c1e1900 */
[----:B------:R-:W3:Y:S01]  /*0860*/  @!P0 LDG.E R4, desc[UR4][R4.64] ;  /* 0x0000000404048981 */ /* 0x000ee2000c1e1900 */
[----:B----4-:R-:W-:-:S04]  /*0870*/  @P1 IMAD R11, R11, R14, R24 ;  /* 0x0000000e0b0b1224 */ /* 0x010fc800078e0218 */
[----:B--2---:R-:W-:-:S04]  /*0880*/  @P1 IMAD R24, R2, R12, R11 ;  /* 0x0000000c02181224 */ /* 0x004fc800078e020b */
[----:B---3--:R-:W-:-:S07]  /*0890*/  @!P0 IMAD R24, R7, R4, R24 ;  /* 0x0000000407188224 */ /* 0x008fce00078e0218 */
.L_x_0:
[----:B------:R-:W0:Y:S01]  /*08a0*/  LDC.64 R2, c[0x0][0x390] ;  /* 0x0000e400ff027b82 */ /* 0x000e220000000a00 */
[----:B------:R-:W1:Y:S02]  /*08b0*/  LDCU UR6, c[0x0][0x3a4] ;  /* 0x00007480ff0677ac */ /* 0x000e640008000800 */
[----:B-1----:R-:W-:-:S04]  /*08c0*/  IMAD R19, R19, UR6, R0 ;  /* 0x0000000613137c24 */ /* 0x002fc8000f8e0200 */
[----:B0-----:R-:W-:-:S05]  /*08d0*/  IMAD.WIDE R2, R19, 0x4, R2 ;  /* 0x0000000413027825 */ /* 0x001fca00078e0202 */
[----:B------:R-:W-:Y:S01]  /*08e0*/  STG.E desc[UR4][R2.64], R24 ;  /* 0x0000001802007986 */ /* 0x000fe2000c101904 */
[----:B------:R-:W-:Y:S05]  /*08f0*/  EXIT ;  /* 0x000000000000794d */ /* 0x000fea0003800000 */
.L_x_4:
[----:B------:R-:W-:-:S00]  /*0900*/  BRA `(.L_x_4) ;  /* 0xfffffffc00fc7947 */ /* 0x000fc0000383ffff */
[----:B------:R-:W-:-:S00]  /*0910*/  NOP ;  /* 0x0000000000007918 */ /* 0x000fc00000000000 */
        /* <DEDUP_REMOVED lines=14> */
.L_x_5:


//--------------------- .nv.shared.reserved.0     --------------------------
	.section	.nv.shared.reserved.0,"aw",@nobits
	.weak		__nv_reservedSMEM_offset_0_alias
	.size		__nv_reservedSMEM_offset_0_alias, 0, 64
	.other		__nv_reservedSMEM_offset_0_alias,@"STO_CUDA_RESERVED_SHARED STV_DEFAULT"
__nv_reservedSMEM_offset_0_alias:
	.zero		0
	.zero		64


//--------------------- .nv.constant0._Z23matrixMultiplicationGPUPiS_S_iiii --------------------------
	.section	.nv.constant0._Z23matrixMultiplicationGPUPiS_S_iiii,"a",@progbits
	.sectionflags	@""
	.align	4
.nv.constant0._Z23matrixMultiplicationGPUPiS_S_iiii:
	.zero		936


//--------------------- SYMBOLS --------------------------

	.type		.nv.reservedSmem.offset0,@object
	.size		.nv.reservedSmem.offset0,0x4
